//
// Generated by NVIDIA NVVM Compiler
//
// Compiler Build ID: CL-36424714
// Cuda compilation tools, release 13.0, V13.0.88
// Based on NVVM 20.0.0
//

.version 9.0
.target sm_100
.address_size 64

	// .globl	_Z9matmulGPUPfS_S_

.visible .entry _Z9matmulGPUPfS_S_(
	.param .u64 .ptr .align 1 _Z9matmulGPUPfS_S__param_0,
	.param .u64 .ptr .align 1 _Z9matmulGPUPfS_S__param_1,
	.param .u64 .ptr .align 1 _Z9matmulGPUPfS_S__param_2
)
{
	.reg .pred 	%p<2>;
	.reg .b32 	%r<33>;
	.reg .b32 	%f<67>;
	.reg .b64 	%rd<46>;

	ld.param.u64 	%rd15, [_Z9matmulGPUPfS_S__param_0];
	ld.param.u64 	%rd16, [_Z9matmulGPUPfS_S__param_1];
	ld.param.u64 	%rd14, [_Z9matmulGPUPfS_S__param_2];
	cvta.to.global.u64 	%rd45, %rd16;
	cvta.to.global.u64 	%rd2, %rd15;
	mov.u32 	%r8, %ctaid.x;
	mov.u32 	%r9, %ntid.x;
	mov.u32 	%r10, %tid.x;
	mad.lo.s32 	%r1, %r8, %r9, %r10;
	mov.u32 	%r11, %ctaid.y;
	mov.u32 	%r12, %tid.y;
	shl.b32 	%r13, %r11, 16;
	shl.b32 	%r14, %r12, 12;
	add.s32 	%r2, %r13, %r14;
	add.s32 	%r15, %r2, 53248;
	mul.wide.u32 	%rd3, %r15, 4;
	add.s32 	%r16, %r2, 49152;
	mul.wide.u32 	%rd4, %r16, 4;
	add.s32 	%r17, %r2, 36864;
	mul.wide.u32 	%rd5, %r17, 4;
	add.s32 	%r18, %r2, 32768;
	mul.wide.u32 	%rd6, %r18, 4;
	add.s32 	%r19, %r2, 28672;
	mul.wide.u32 	%rd7, %r19, 4;
	add.s32 	%r20, %r2, 24576;
	mul.wide.u32 	%rd8, %r20, 4;
	add.s32 	%r21, %r2, 20480;
	mul.wide.u32 	%rd9, %r21, 4;
	add.s32 	%r22, %r2, 16384;
	mul.wide.u32 	%rd10, %r22, 4;
	add.s32 	%r23, %r2, 4096;
	mul.wide.u32 	%rd11, %r23, 4;
	mov.b32 	%r32, 0;
	mov.f32 	%f51, 0f00000000;
	add.s32 	%r24, %r2, 8192;
	add.s32 	%r25, %r2, 12288;
	add.s32 	%r26, %r2, 40960;
	mov.u32 	%r31, %r1;
	mov.f32 	%f52, %f51;
	mov.f32 	%f53, %f51;
	mov.f32 	%f54, %f51;
	mov.f32 	%f55, %f51;
	mov.f32 	%f56, %f51;
	mov.f32 	%f57, %f51;
	mov.f32 	%f58, %f51;
	mov.f32 	%f59, %f51;
	mov.f32 	%f60, %f51;
	mov.f32 	%f61, %f51;
	mov.f32 	%f62, %f51;
	mov.f32 	%f63, %f51;
	mov.f32 	%f64, %f51;
	mov.f32 	%f65, %f51;
	mov.f32 	%f66, %f51;
$L__BB0_1:
	mul.wide.s32 	%rd17, %r31, 4;
	add.s64 	%rd18, %rd2, %rd17;
	ld.global.f32 	%f34, [%rd18];
	mul.wide.u32 	%rd19, %r2, 4;
	add.s64 	%rd20, %rd45, %rd19;
	ld.global.f32 	%f35, [%rd20];
	fma.rn.f32 	%f66, %f34, %f35, %f66;
	add.s64 	%rd21, %rd45, %rd11;
	ld.global.f32 	%f36, [%rd21];
	fma.rn.f32 	%f65, %f34, %f36, %f65;
	mul.wide.u32 	%rd22, %r24, 4;
	add.s64 	%rd23, %rd45, %rd22;
	ld.global.f32 	%f37, [%rd23];
	fma.rn.f32 	%f64, %f34, %f37, %f64;
	mul.wide.u32 	%rd24, %r25, 4;
	add.s64 	%rd25, %rd45, %rd24;
	ld.global.f32 	%f38, [%rd25];
	fma.rn.f32 	%f63, %f34, %f38, %f63;
	add.s64 	%rd26, %rd45, %rd10;
	ld.global.f32 	%f39, [%rd26];
	fma.rn.f32 	%f62, %f34, %f39, %f62;
	add.s64 	%rd27, %rd45, %rd9;
	ld.global.f32 	%f40, [%rd27];
	fma.rn.f32 	%f61, %f34, %f40, %f61;
	add.s64 	%rd28, %rd45, %rd8;
	ld.global.f32 	%f41, [%rd28];
	fma.rn.f32 	%f60, %f34, %f41, %f60;
	add.s64 	%rd29, %rd45, %rd7;
	ld.global.f32 	%f42, [%rd29];
	fma.rn.f32 	%f59, %f34, %f42, %f59;
	add.s64 	%rd30, %rd45, %rd6;
	ld.global.f32 	%f43, [%rd30];
	fma.rn.f32 	%f58, %f34, %f43, %f58;
	add.s64 	%rd31, %rd45, %rd5;
	ld.global.f32 	%f44, [%rd31];
	fma.rn.f32 	%f57, %f34, %f44, %f57;
	mul.wide.u32 	%rd32, %r26, 4;
	add.s64 	%rd33, %rd45, %rd32;
	ld.global.f32 	%f45, [%rd33];
	fma.rn.f32 	%f56, %f34, %f45, %f56;
	add.s32 	%r27, %r2, 45056;
	mul.wide.u32 	%rd34, %r27, 4;
	add.s64 	%rd35, %rd45, %rd34;
	ld.global.f32 	%f46, [%rd35];
	fma.rn.f32 	%f55, %f34, %f46, %f55;
	add.s64 	%rd36, %rd45, %rd4;
	ld.global.f32 	%f47, [%rd36];
	fma.rn.f32 	%f54, %f34, %f47, %f54;
	add.s64 	%rd37, %rd45, %rd3;
	ld.global.f32 	%f48, [%rd37];
	fma.rn.f32 	%f53, %f34, %f48, %f53;
	add.s32 	%r28, %r2, 57344;
	mul.wide.u32 	%rd38, %r28, 4;
	add.s64 	%rd39, %rd45, %rd38;
	ld.global.f32 	%f49, [%rd39];
	fma.rn.f32 	%f52, %f34, %f49, %f52;
	add.s32 	%r29, %r2, 61440;
	mul.wide.u32 	%rd40, %r29, 4;
	add.s64 	%rd41, %rd45, %rd40;
	ld.global.f32 	%f50, [%rd41];
	fma.rn.f32 	%f51, %f34, %f50, %f51;
	add.s32 	%r32, %r32, 1;
	add.s64 	%rd45, %rd45, 4;
	add.s32 	%r31, %r31, 4096;
	setp.ne.s32 	%p1, %r32, 4096;
	@%p1 bra 	$L__BB0_1;
	cvta.to.global.u64 	%rd42, %rd14;
	add.s32 	%r30, %r2, %r1;
	mul.wide.s32 	%rd43, %r30, 4;
	add.s64 	%rd44, %rd42, %rd43;
	st.global.f32 	[%rd44], %f66;
	st.global.f32 	[%rd44+16384], %f65;
	st.global.f32 	[%rd44+32768], %f64;
	st.global.f32 	[%rd44+49152], %f63;
	st.global.f32 	[%rd44+65536], %f62;
	st.global.f32 	[%rd44+81920], %f61;
	st.global.f32 	[%rd44+98304], %f60;
	st.global.f32 	[%rd44+114688], %f59;
	st.global.f32 	[%rd44+131072], %f58;
	st.global.f32 	[%rd44+147456], %f57;
	st.global.f32 	[%rd44+163840], %f56;
	st.global.f32 	[%rd44+180224], %f55;
	st.global.f32 	[%rd44+196608], %f54;
	st.global.f32 	[%rd44+212992], %f53;
	st.global.f32 	[%rd44+229376], %f52;
	st.global.f32 	[%rd44+245760], %f51;
	ret;

}


// ===== COMPILED SASS (sm_100) =====

	.target	sm_100

	.elftype	@"ET_EXEC"


//--------------------- .note.nv.tkinfo           --------------------------
	.section	.note.nv.tkinfo,"",@"SHT_NOTE"
	.sectionflags	@"SHF_NOTE_NV_TKINFO"
	.tkinfo
        /*0018*/ 	.word	0x00000002
        /*0030*/ 	.string	""
        /*0030*/ 	.string	"ptxas"
        /*0030*/ 	.string	"Cuda compilation tools, release 13.0, V13.0.88"
        /*0030*/ 	.string	"Build cuda_13.0.r13.0/compiler.36424714_0"
        /*0030*/ 	.string	"-arch sm_100 -m 64 "



//--------------------- .note.nv.cuinfo           --------------------------
	.section	.note.nv.cuinfo,"",@"SHT_NOTE"
	.sectionflags	@"SHF_NOTE_NV_CUINFO"
        /*0018*/ 	.short	0x0002
        /*001a*/ 	.short	0x0064
        /*001c*/ 	.short	0x0082
	.zero		2


//--------------------- .nv.info                  --------------------------
	.section	.nv.info,"",@"SHT_CUDA_INFO"
	.align	4


	//----- nvinfo : EIATTR_REGCOUNT
	.align		4
        /*0000*/ 	.byte	0x04, 0x2f
        /*0002*/ 	.short	(.L_1 - .L_0)
	.align		4
.L_0:
        /*0004*/ 	.word	index@(_Z9matmulGPUPfS_S_)
        /*0008*/ 	.word	0x00000048


	//----- nvinfo : EIATTR_FRAME_SIZE
	.align		4
.L_1:
        /*000c*/ 	.byte	0x04, 0x11
        /*000e*/ 	.short	(.L_3 - .L_2)
	.align		4
.L_2:
        /*0010*/ 	.word	index@(_Z9matmulGPUPfS_S_)
        /*0014*/ 	.word	0x00000000


	//----- nvinfo : EIATTR_MIN_STACK_SIZE
	.align		4
.L_3:
        /*0018*/ 	.byte	0x04, 0x12
        /*001a*/ 	.short	(.L_5 - .L_4)
	.align		4
.L_4:
        /*001c*/ 	.word	index@(_Z9matmulGPUPfS_S_)
        /*0020*/ 	.word	0x00000000
.L_5:


//--------------------- .nv.compat                --------------------------
	.section	.nv.compat,"",@"SHT_CUDA_COMPAT_INFO"
	.align	4
        /*0000*/ 	.byte	0x02, 0x09, 0x00, 0x00, 0x02, 0x02, 0x01, 0x00, 0x02, 0x05, 0x05, 0x00, 0x03, 0x07, 0x01, 0x01
        /*0010*/ 	.byte	0x02, 0x03, 0x00, 0x00, 0x02, 0x06, 0x01, 0x00, 0x04, 0x0b, 0x08, 0x00, 0x09, 0x00, 0x00, 0x00
        /*0020*/ 	.byte	0x00, 0x00, 0x00, 0x00


//--------------------- .nv.info._Z9matmulGPUPfS_S_ --------------------------
	.section	.nv.info._Z9matmulGPUPfS_S_,"",@"SHT_CUDA_INFO"
	.sectionflags	@""
	.align	4


	//----- nvinfo : EIATTR_CUDA_API_VERSION
	.align		4
        /*0000*/ 	.byte	0x04, 0x37
        /*0002*/ 	.short	(.L_7 - .L_6)
.L_6:
        /*0004*/ 	.word	0x00000082


	//----- nvinfo : EIATTR_KPARAM_INFO
	.align		4
.L_7:
        /*0008*/ 	.byte	0x04, 0x17
        /*000a*/ 	.short	(.L_9 - .L_8)
.L_8:
        /*000c*/ 	.word	0x00000000
        /*0010*/ 	.short	0x0002
        /*0012*/ 	.short	0x0010
        /*0014*/ 	.byte	0x00, 0xf5, 0x21, 0x00


	//----- nvinfo : EIATTR_KPARAM_INFO
	.align		4
.L_9:
        /*0018*/ 	.byte	0x04, 0x17
        /*001a*/ 	.short	(.L_11 - .L_10)
.L_10:
        /*001c*/ 	.word	0x00000000
        /*0020*/ 	.short	0x0001
        /*0022*/ 	.short	0x0008
        /*0024*/ 	.byte	0x00, 0xf5, 0x21, 0x00


	//----- nvinfo : EIATTR_KPARAM_INFO
	.align		4
.L_11:
        /*0028*/ 	.byte	0x04, 0x17
        /*002a*/ 	.short	(.L_13 - .L_12)
.L_12:
        /*002c*/ 	.word	0x00000000
        /*0030*/ 	.short	0x0000
        /*0032*/ 	.short	0x0000
        /*0034*/ 	.byte	0x00, 0xf5, 0x21, 0x00


	//----- nvinfo : EIATTR_SPARSE_MMA_MASK
	.align		4
.L_13:
        /*0038*/ 	.byte	0x03, 0x50
        /*003a*/ 	.short	0x0000


	//----- nvinfo : EIATTR_MAXREG_COUNT
	.align		4
        /*003c*/ 	.byte	0x03, 0x1b
        /*003e*/ 	.short	0x00ff


	//----- nvinfo : EIATTR_MERCURY_ISA_VERSION
	.align		4
        /*0040*/ 	.byte	0x03, 0x5f
        /*0042*/ 	.short	0x0101


	//----- nvinfo : EIATTR_VRC_CTA_INIT_COUNT
	.align		4
        /*0044*/ 	.byte	0x02, 0x4a
	.zero		1
	.zero		1


	//----- nvinfo : EIATTR_EXIT_INSTR_OFFSETS
	.align		4
        /*0048*/ 	.byte	0x04, 0x1c
        /*004a*/ 	.short	(.L_15 - .L_14)


	//   ....[0]....
.L_14:
        /*004c*/ 	.word	0x00001000


	//----- nvinfo : EIATTR_CBANK_PARAM_SIZE
	.align		4
.L_15:
        /*0050*/ 	.byte	0x03, 0x19
        /*0052*/ 	.short	0x0018


	//----- nvinfo : EIATTR_PARAM_CBANK
	.align		4
        /*0054*/ 	.byte	0x04, 0x0a
        /*0056*/ 	.short	(.L_17 - .L_16)
	.align		4
.L_16:
        /*0058*/ 	.word	index@(.nv.constant0._Z9matmulGPUPfS_S_)
        /*005c*/ 	.short	0x0380
        /*005e*/ 	.short	0x0018


	//----- nvinfo : EIATTR_SW_WAR
	.align		4
.L_17:
        /*0060*/ 	.byte	0x04, 0x36
        /*0062*/ 	.short	(.L_19 - .L_18)
.L_18:
        /*0064*/ 	.word	0x00000008
.L_19:


//--------------------- .nv.callgraph             --------------------------
	.section	.nv.callgraph,"",@"SHT_CUDA_CALLGRAPH"
	.align	4
	.sectionentsize	8
	.align		4
        /*0000*/ 	.word	0x00000000
	.align		4
        /*0004*/ 	.word	0xffffffff
	.align		4
        /*0008*/ 	.word	0x00000000
	.align		4
        /*000c*/ 	.word	0xfffffffe
	.align		4
        /*0010*/ 	.word	0x00000000
	.align		4
        /*0014*/ 	.word	0xfffffffd
	.align		4
        /*0018*/ 	.word	0x00000000
	.align		4
        /*001c*/ 	.word	0xfffffffc


//--------------------- .text._Z9matmulGPUPfS_S_  --------------------------
	.section	.text._Z9matmulGPUPfS_S_,"ax",@progbits
	.align	128
        .global         _Z9matmulGPUPfS_S_
        .type           _Z9matmulGPUPfS_S_,@function
        .size           _Z9matmulGPUPfS_S_,(.L_x_2 - _Z9matmulGPUPfS_S_)
        .other          _Z9matmulGPUPfS_S_,@"STO_CUDA_ENTRY STV_DEFAULT"
_Z9matmulGPUPfS_S_:
.text._Z9matmulGPUPfS_S_:
[----:B------:R-:W-:Y:S01]  /*0000*/  LDC R1, c[0x0][0x37c] ;  /* 0x0000df00ff017b82 */ /* 0x000fe20000000800 */
[----:B------:R-:W0:Y:S07]  /*0010*/  S2R R3, SR_TID.X ;  /* 0x0000000000037919 */ /* 0x000e2e0000002100 */
[----:B------:R-:W0:Y:S01]  /*0020*/  S2UR UR4, SR_CTAID.X ;  /* 0x00000000000479c3 */ /* 0x000e220000002500 */
[----:B------:R-:W-:Y:S01]  /*0030*/  HFMA2 R56, -RZ, RZ, 0, 0 ;  /* 0x00000000ff387431 */ /* 0x000fe200000001ff */
[----:B------:R-:W-:Y:S01]  /*0040*/  MOV R64, RZ ;  /* 0x000000ff00407202 */ /* 0x000fe20000000f00 */
[----:B------:R-:W1:Y:S01]  /*0050*/  S2R R2, SR_CTAID.Y ;  /* 0x0000000000027919 */ /* 0x000e620000002600 */
[----:B------:R-:W-:Y:S01]  /*0060*/  HFMA2 R48, -RZ, RZ, 0, 0 ;  /* 0x00000000ff307431 */ /* 0x000fe200000001ff */
[----:B------:R-:W-:Y:S01]  /*0070*/  MOV R22, RZ ;  /* 0x000000ff00167202 */ /* 0x000fe20000000f00 */
[----:B------:R-:W-:Y:S01]  /*0080*/  HFMA2 R44, -RZ, RZ, 0, 0 ;  /* 0x00000000ff2c7431 */ /* 0x000fe200000001ff */
[----:B------:R-:W1:Y:S01]  /*0090*/  S2R R5, SR_TID.Y ;  /* 0x0000000000057919 */ /* 0x000e620000002200 */
[----:B------:R-:W0:Y:S01]  /*00a0*/  LDC R0, c[0x0][0x360] ;  /* 0x0000d800ff007b82 */ /* 0x000e220000000800 */
[----:B------:R-:W-:Y:S01]  /*00b0*/  HFMA2 R20, -RZ, RZ, 0, 0 ;  /* 0x00000000ff147431 */ /* 0x000fe200000001ff */
[----:B------:R-:W-:Y:S01]  /*00c0*/  MOV R40, RZ ;  /* 0x000000ff00287202 */ /* 0x000fe20000000f00 */
[----:B------:R-:W-:Y:S01]  /*00d0*/  HFMA2 R16, -RZ, RZ, 0, 0 ;  /* 0x00000000ff107431 */ /* 0x000fe200000001ff */
[----:B------:R-:W-:Y:S01]  /*00e0*/  MOV R18, RZ ;  /* 0x000000ff00127202 */ /* 0x000fe20000000f00 */
[----:B------:R-:W-:Y:S01]  /*00f0*/  HFMA2 R46, -RZ, RZ, 0, 0 ;  /* 0x00000000ff2e7431 */ /* 0x000fe200000001ff */
[----:B------:R-:W-:Y:S01]  /*0100*/  MOV R14, RZ ;  /* 0x000000ff000e7202 */ /* 0x000fe20000000f00 */
[----:B------:R-:W-:Y:S01]  /*0110*/  HFMA2 R12, -RZ, RZ, 0, 0 ;  /* 0x00000000ff0c7431 */ /* 0x000fe200000001ff */
[----:B------:R-:W2:Y:S01]  /*0120*/  LDC R33, c[0x0][0x38c] ;  /* 0x0000e300ff217b82 */ /* 0x000ea20000000800 */
[----:B------:R-:W-:Y:S01]  /*0130*/  HFMA2 R54, -RZ, RZ, 0, 0 ;  /* 0x00000000ff367431 */ /* 0x000fe200000001ff */
[----:B------:R-:W-:Y:S01]  /*0140*/  MOV R52, RZ ;  /* 0x000000ff00347202 */ /* 0x000fe20000000f00 */
[----:B------:R-:W3:Y:S01]  /*0150*/  LDCU.64 UR6, c[0x0][0x358] ;  /* 0x00006b00ff0677ac */ /* 0x000ee20008000a00 */
[----:B------:R-:W-:-:S02]  /*0160*/  MOV R28, RZ ;  /* 0x000000ff001c7202 */ /* 0x000fc40000000f00 */
[----:B------:R-:W-:Y:S01]  /*0170*/  MOV R30, RZ ;  /* 0x000000ff001e7202 */ /* 0x000fe20000000f00 */
[----:B0-----:R-:W-:Y:S01]  /*0180*/  IMAD R0, R0, UR4, R3 ;  /* 0x0000000400007c24 */ /* 0x001fe2000f8e0203 */
[----:B------:R-:W0:Y:S01]  /*0190*/  LDCU UR4, c[0x0][0x388] ;  /* 0x00007100ff0477ac */ /* 0x000e220008000800 */
[----:B-1----:R-:W-:-:S03]  /*01a0*/  LEA R5, R2, R5, 0x4 ;  /* 0x0000000502057211 */ /* 0x002fc600078e20ff */
[----:B------:R-:W-:Y:S02]  /*01b0*/  MOV R2, R0 ;  /* 0x0000000000027202 */ /* 0x000fe40000000f00 */
[----:B------:R-:W-:-:S04]  /*01c0*/  SHF.L.U32 R5, R5, 0xc, RZ ;  /* 0x0000000c05057819 */ /* 0x000fc800000006ff */
[C---:B------:R-:W-:Y:S02]  /*01d0*/  IADD3 R7, PT, PT, R5.reuse, 0xd000, RZ ;  /* 0x0000d00005077810 */ /* 0x040fe40007ffe0ff */
[C---:B------:R-:W-:Y:S02]  /*01e0*/  IADD3 R8, PT, PT, R5.reuse, 0xc000, RZ ;  /* 0x0000c00005087810 */ /* 0x040fe40007ffe0ff */
[C---:B------:R-:W-:Y:S02]  /*01f0*/  IADD3 R9, PT, PT, R5.reuse, 0x2000, RZ ;  /* 0x0000200005097810 */ /* 0x040fe40007ffe0ff */
[----:B------:R-:W-:Y:S02]  /*0200*/  IADD3 R6, PT, PT, R5, 0x3000, RZ ;  /* 0x0000300005067810 */ /* 0x000fe40007ffe0ff */
[----:B0-----:R-:W-:Y:S01]  /*0210*/  MOV R32, UR4 ;  /* 0x0000000400207c02 */ /* 0x001fe20008000f00 */
[----:B--23--:R-:W-:-:S06]  /*0220*/  UMOV UR4, URZ ;  /* 0x000000ff00047c82 */ /* 0x00cfcc0008000000 */
.L_x_0:
[----:B------:R-:W0:Y:S01]  /*0230*/  LDC.64 R38, c[0x0][0x380] ;  /* 0x0000e000ff267b82 */ /* 0x000e220000000a00 */
[----:B------:R-:W-:Y:S01]  /*0240*/  IADD3 R4, PT, PT, R5, 0xa000, RZ ;  /* 0x0000a00005047810 */ /* 0x000fe20007ffe0ff */
[----:B------:R-:W-:-:S04]  /*0250*/  IMAD.WIDE.U32 R36, R6, 0x4, R32 ;  /* 0x0000000406247825 */ /* 0x000fc800078e0020 */
[--C-:B------:R-:W-:Y:S01]  /*0260*/  IMAD.WIDE.U32 R26, R4, 0x4, R32.reuse ;  /* 0x00000004041a7825 */ /* 0x100fe200078e0020 */
[----:B------:R-:W-:Y:S01]  /*0270*/  IADD3 R58, P0, PT, R32, 0x4, RZ ;  /* 0x00000004203a7810 */ /* 0x000fe20007f1e0ff */
[----:B------:R1:W2:Y:S02]  /*0280*/  LDG.E R19, desc[UR6][R36.64] ;  /* 0x0000000624137981 */ /* 0x0002a4000c1e1900 */
[--C-:B------:R-:W-:Y:S02]  /*0290*/  IMAD.WIDE.U32 R42, R5, 0x4, R32.reuse ;  /* 0x00000004052a7825 */ /* 0x100fe400078e0020 */
[----:B------:R3:W4:Y:S02]  /*02a0*/  LDG.E R23, desc[UR6][R26.64] ;  /* 0x000000061a177981 */ /* 0x000724000c1e1900 */
[----:B------:R-:W-:-:S04]  /*02b0*/  IMAD.WIDE.U32 R50, R9, 0x4, R32 ;  /* 0x0000000409327825 */ /* 0x000fc800078e0020 */
[C---:B0-----:R-:W-:Y:S01]  /*02c0*/  IMAD.WIDE R34, R2.reuse, 0x4, R38 ;  /* 0x0000000402227825 */ /* 0x041fe200078e0226 */
[----:B------:R-:W-:Y:S01]  /*02d0*/  IADD3.X R59, PT, PT, RZ, R33, RZ, P0, !PT ;  /* 0x00000021ff3b7210 */ /* 0x000fe200007fe4ff */
[----:B------:R-:W5:Y:S04]  /*02e0*/  LDG.E R29, desc[UR6][R42.64] ;  /* 0x000000062a1d7981 */ /* 0x000f68000c1e1900 */
[----:B------:R0:W4:Y:S01]  /*02f0*/  LDG.E R47, desc[UR6][R34.64] ;  /* 0x00000006222f7981 */ /* 0x000122000c1e1900 */
[--C-:B-1----:R-:W-:Y:S01]  /*0300*/  IMAD.WIDE.U32 R36, R9, 0x4, R58.reuse ;  /* 0x0000000409247825 */ /* 0x102fe200078e003a */
[C---:B------:R-:W-:Y:S02]  /*0310*/  IADD3 R41, PT, PT, R5.reuse, 0x6000, RZ ;  /* 0x0000600005297810 */ /* 0x040fe40007ffe0ff */
[----:B------:R-:W-:Y:S01]  /*0320*/  IADD3 R67, PT, PT, R2, 0x1000, RZ ;  /* 0x0000100002437810 */ /* 0x000fe20007ffe0ff */
[----:B------:R-:W2:Y:S04]  /*0330*/  LDG.E R11, desc[UR6][R50.64] ;  /* 0x00000006320b7981 */ /* 0x000ea8000c1e1900 */
[----:B------:R1:W2:Y:S01]  /*0340*/  LDG.E R62, desc[UR6][R36.64] ;  /* 0x00000006243e7981 */ /* 0x0002a2000c1e1900 */
[----:B---3--:R-:W-:Y:S01]  /*0350*/  IMAD.WIDE.U32 R26, R6, 0x4, R58 ;  /* 0x00000004061a7825 */ /* 0x008fe200078e003a */
[----:B0-----:R-:W-:-:S04]  /*0360*/  IADD3 R35, PT, PT, R5, 0x1000, RZ ;  /* 0x0000100005237810 */ /* 0x001fc80007ffe0ff */
[----:B------:R-:W3:Y:S01]  /*0370*/  LDG.E R17, desc[UR6][R26.64] ;  /* 0x000000061a117981 */ /* 0x000ee2000c1e1900 */
[----:B-1----:R-:W-:-:S05]  /*0380*/  IADD3 R37, PT, PT, R5, 0x4000, RZ ;  /* 0x0000400005257810 */ /* 0x002fca0007ffe0ff */
[----:B------:R-:W-:-:S04]  /*0390*/  IMAD.WIDE.U32 R36, R37, 0x4, R32 ;  /* 0x0000000425247825 */ /* 0x000fc800078e0020 */
[----:B------:R-:W-:Y:S01]  /*03a0*/  IMAD.WIDE.U32 R34, R35, 0x4, R32 ;  /* 0x0000000423227825 */ /* 0x000fe200078e0020 */
[----:B------:R-:W3:Y:S03]  /*03b0*/  LDG.E R26, desc[UR6][R36.64] ;  /* 0x00000006241a7981 */ /* 0x000ee6000c1e1900 */
[----:B------:R-:W-:Y:S01]  /*03c0*/  IMAD.WIDE R66, R67, 0x4, R38 ;  /* 0x0000000443427825 */ /* 0x000fe200078e0226 */
[----:B------:R-:W3:Y:S04]  /*03d0*/  LDG.E R15, desc[UR6][R34.64] ;  /* 0x00000006220f7981 */ /* 0x000ee8000c1e1900 */
[----:B------:R-:W3:Y:S01]  /*03e0*/  LDG.E R13, desc[UR6][R66.64] ;  /* 0x00000006420d7981 */ /* 0x000ee2000c1e1900 */
[----:B----4-:R-:W-:Y:S01]  /*03f0*/  FFMA R23, R47, R23, R40 ;  /* 0x000000172f177223 */ /* 0x010fe20000000028 */
[----:B------:R-:W-:-:S05]  /*0400*/  IMAD.WIDE.U32 R40, R41, 0x4, R32 ;  /* 0x0000000429287825 */ /* 0x000fca00078e0020 */
[----:B------:R-:W4:Y:S01]  /*0410*/  LDG.E R27, desc[UR6][R40.64] ;  /* 0x00000006281b7981 */ /* 0x000f22000c1e1900 */
[----:B------:R-:W-:-:S05]  /*0420*/  IADD3 R3, PT, PT, R5, 0xb000, RZ ;  /* 0x0000b00005037810 */ /* 0x000fca0007ffe0ff */
[----:B------:R-:W-:Y:S01]  /*0430*/  IMAD.WIDE.U32 R24, R3, 0x4, R32 ;  /* 0x0000000403187825 */ /* 0x000fe200078e0020 */
[----:B------:R-:W-:-:S03]  /*0440*/  IADD3 R10, PT, PT, R5, 0xe000, RZ ;  /* 0x0000e000050a7810 */ /* 0x000fc60007ffe0ff */
[C---:B-----5:R-:W-:Y:S01]  /*0450*/  FFMA R30, R47.reuse, R29, R30 ;  /* 0x0000001d2f1e7223 */ /* 0x060fe2000000001e */
[----:B--2---:R-:W-:Y:S01]  /*0460*/  FFMA R28, R47, R11, R28 ;  /* 0x0000000b2f1c7223 */ /* 0x004fe2000000001c */
[----:B------:R0:W2:Y:S01]  /*0470*/  LDG.E R49, desc[UR6][R24.64] ;  /* 0x0000000618317981 */ /* 0x0000a2000c1e1900 */
[----:B------:R-:W-:Y:S01]  /*0480*/  IADD3 R29, PT, PT, R5, 0x9000, RZ ;  /* 0x00009000051d7810 */ /* 0x000fe20007ffe0ff */
[----:B------:R-:W-:-:S04]  /*0490*/  IMAD.WIDE.U32 R50, R10, 0x4, R32 ;  /* 0x000000040a327825 */ /* 0x000fc800078e0020 */
[--C-:B------:R-:W-:Y:S01]  /*04a0*/  IMAD.WIDE.U32 R42, R5, 0x4, R58.reuse ;  /* 0x00000004052a7825 */ /* 0x100fe200078e003a */
[----:B------:R1:W5:Y:S03]  /*04b0*/  LDG.E R55, desc[UR6][R50.64] ;  /* 0x0000000632377981 */ /* 0x000366000c1e1900 */
[----:B0-----:R-:W-:-:S04]  /*04c0*/  IMAD.WIDE.U32 R24, R4, 0x4, R58 ;  /* 0x0000000404187825 */ /* 0x001fc800078e003a */
[C---:B---3--:R-:W-:Y:S01]  /*04d0*/  FFMA R52, R47.reuse, R26, R52 ;  /* 0x0000001a2f347223 */ /* 0x048fe20000000034 */
[----:B------:R-:W3:Y:S01]  /*04e0*/  LDG.E R42, desc[UR6][R42.64] ;  /* 0x000000062a2a7981 */ /* 0x000ee2000c1e1900 */
[----:B------:R-:W-:-:S03]  /*04f0*/  FFMA R54, R47, R15, R54 ;  /* 0x0000000f2f367223 */ /* 0x000fc60000000036 */
[----:B------:R0:W5:Y:S01]  /*0500*/  LDG.E R21, desc[UR6][R24.64] ;  /* 0x0000000618157981 */ /* 0x000162000c1e1900 */
[----:B------:R-:W-:Y:S01]  /*0510*/  FFMA R11, R13, R62, R28 ;  /* 0x0000003e0d0b7223 */ /* 0x000fe2000000001c */
[----:B------:R-:W-:-:S04]  /*0520*/  IMAD.WIDE.U32 R28, R29, 0x4, R32 ;  /* 0x000000041d1c7825 */ /* 0x000fc800078e0020 */
[----:B-1----:R-:W-:Y:S01]  /*0530*/  IMAD.WIDE.U32 R50, R10, 0x4, R58 ;  /* 0x000000040a327825 */ /* 0x002fe200078e003a */
[----:B------:R-:W5:Y:S01]  /*0540*/  LDG.E R43, desc[UR6][R28.64] ;  /* 0x000000061c2b7981 */ /* 0x000f62000c1e1900 */
[----:B0-----:R-:W-:-:S04]  /*0550*/  IADD3 R25, PT, PT, R5, 0x8000, RZ ;  /* 0x0000800005197810 */ /* 0x001fc80007ffe0ff */
[----:B------:R-:W5:Y:S01]  /*0560*/  LDG.E R50, desc[UR6][R50.64] ;  /* 0x0000000632327981 */ /* 0x000f62000c1e1900 */
[----:B------:R-:W-:-:S05]  /*0570*/  IMAD.WIDE.U32 R24, R25, 0x4, R32 ;  /* 0x0000000419187825 */ /* 0x000fca00078e0020 */
[----:B------:R-:W5:Y:S01]  /*0580*/  LDG.E R51, desc[UR6][R24.64] ;  /* 0x0000000618337981 */ /* 0x000f62000c1e1900 */
[----:B----4-:R-:W-:Y:S01]  /*0590*/  FFMA R14, R47, R27, R14 ;  /* 0x0000001b2f0e7223 */ /* 0x010fe2000000000e */
[----:B------:R-:W-:-:S05]  /*05a0*/  IMAD.WIDE.U32 R26, R8, 0x4, R32 ;  /* 0x00000004081a7825 */ /* 0x000fca00078e0020 */
[----:B------:R-:W4:Y:S01]  /*05b0*/  LDG.E R15, desc[UR6][R26.64] ;  /* 0x000000061a0f7981 */ /* 0x000f22000c1e1900 */
[C---:B------:R-:W-:Y:S02]  /*05c0*/  IADD3 R45, PT, PT, R5.reuse, 0x5000, RZ ;  /* 0x00005000052d7810 */ /* 0x040fe40007ffe0ff */
[----:B------:R-:W-:Y:S01]  /*05d0*/  IADD3 R31, PT, PT, R5, 0x7000, RZ ;  /* 0x00007000051f7810 */ /* 0x000fe20007ffe0ff */
[C---:B------:R-:W-:Y:S01]  /*05e0*/  FFMA R19, R47.reuse, R19, R12 ;  /* 0x000000132f137223 */ /* 0x040fe2000000000c */
[----:B--2---:R-:W-:Y:S01]  /*05f0*/  FFMA R49, R47, R49, R44 ;  /* 0x000000312f317223 */ /* 0x004fe2000000002c */
[----:B------:R-:W-:-:S05]  /*0600*/  IMAD.WIDE.U32 R44, R45, 0x4, R32 ;  /* 0x000000042d2c7825 */ /* 0x000fca00078e0020 */
[----:B------:R-:W2:Y:S01]  /*0610*/  LDG.E R57, desc[UR6][R44.64] ;  /* 0x000000062c397981 */ /* 0x000ea2000c1e1900 */
[----:B---3--:R-:W-:Y:S01]  /*0620*/  FFMA R12, R13, R42, R30 ;  /* 0x0000002a0d0c7223 */ /* 0x008fe2000000001e */
[----:B------:R-:W-:-:S05]  /*0630*/  IMAD.WIDE.U32 R30, R31, 0x4, R32 ;  /* 0x000000041f1e7825 */ /* 0x000fca00078e0020 */
[----:B------:R-:W3:Y:S01]  /*0640*/  LDG.E R53, desc[UR6][R30.64] ;  /* 0x000000061e357981 */ /* 0x000ee2000c1e1900 */
[----:B-----5:R-:W-:Y:S01]  /*0650*/  FFMA R20, R47, R43, R20 ;  /* 0x0000002b2f147223 */ /* 0x020fe20000000014 */
[----:B------:R-:W-:-:S04]  /*0660*/  IMAD.WIDE.U32 R42, R7, 0x4, R32 ;  /* 0x00000004072a7825 */ /* 0x000fc800078e0020 */
[C---:B------:R-:W-:Y:S02]  /*0670*/  FFMA R18, R47.reuse, R51, R18 ;  /* 0x000000332f127223 */ /* 0x040fe40000000012 */
[----:B------:R-:W5:Y:S01]  /*0680*/  LDG.E R51, desc[UR6][R42.64] ;  /* 0x000000062a337981 */ /* 0x000f62000c1e1900 */
[----:B----4-:R-:W-:Y:S01]  /*0690*/  FFMA R22, R47, R15, R22 ;  /* 0x0000000f2f167223 */ /* 0x010fe20000000016 */
[----:B------:R-:W-:-:S05]  /*06a0*/  IADD3 R15, PT, PT, R5, 0xf000, RZ ;  /* 0x0000f000050f7810 */ /* 0x000fca0007ffe0ff */
[----:B------:R-:W-:-:S06]  /*06b0*/  IMAD.WIDE.U32 R62, R15, 0x4, R32 ;  /* 0x000000040f3e7825 */ /* 0x000fcc00078e0020 */
[----:B------:R-:W4:Y:S01]  /*06c0*/  LDG.E R63, desc[UR6][R62.64] ;  /* 0x000000063e3f7981 */ /* 0x000f22000c1e1900 */
[----:B------:R-:W-:-:S04]  /*06d0*/  IMAD.WIDE.U32 R60, R3, 0x4, R58 ;  /* 0x00000004033c7825 */ /* 0x000fc800078e003a */
[----:B------:R-:W-:-:S04]  /*06e0*/  IMAD.WIDE.U32 R58, R15, 0x4, R58 ;  /* 0x000000040f3a7825 */ /* 0x000fc800078e003a */
[C---:B------:R-:W-:Y:S01]  /*06f0*/  FFMA R55, R47.reuse, R55, R64 ;  /* 0x000000372f377223 */ /* 0x040fe20000000040 */
[C---:B--2---:R-:W-:Y:S01]  /*0700*/  FFMA R46, R47.reuse, R57, R46 ;  /* 0x000000392f2e7223 */ /* 0x044fe2000000002e */
[----:B------:R-:W2:Y:S01]  /*0710*/  LDG.E R60, desc[UR6][R60.64] ;  /* 0x000000063c3c7981 */ /* 0x000ea2000c1e1900 */
[----:B---3--:R-:W-:-:S03]  /*0720*/  FFMA R16, R47, R53, R16 ;  /* 0x000000352f107223 */ /* 0x008fc60000000010 */
[----:B------:R-:W3:Y:S01]  /*0730*/  LDG.E R58, desc[UR6][R58.64] ;  /* 0x000000063a3a7981 */ /* 0x000ee2000c1e1900 */
[----:B------:R-:W-:-:S03]  /*0740*/  FFMA R17, R13, R17, R19 ;  /* 0x000000110d117223 */ /* 0x000fc60000000013 */
[----:B------:R-:W3:Y:S01]  /*0750*/  LDG.E R53, desc[UR6][R36.64+0x4] ;  /* 0x0000040624357981 */ /* 0x000ee2000c1e1900 */
[----:B------:R-:W-:-:S03]  /*0760*/  FFMA R21, R13, R21, R23 ;  /* 0x000000150d157223 */ /* 0x000fc60000000017 */
[----:B------:R-:W3:Y:S04]  /*0770*/  LDG.E R19, desc[UR6][R40.64+0x4] ;  /* 0x0000040628137981 */ /* 0x000ee8000c1e1900 */
[----:B------:R-:W3:Y:S01]  /*0780*/  LDG.E R23, desc[UR6][R30.64+0x4] ;  /* 0x000004061e177981 */ /* 0x000ee2000c1e1900 */
[----:B------:R-:W-:-:S03]  /*0790*/  IADD3 R65, PT, PT, R2, 0x2000, RZ ;  /* 0x0000200002417810 */ /* 0x000fc60007ffe0ff */
[----:B------:R-:W3:Y:S01]  /*07a0*/  LDG.E R57, desc[UR6][R28.64+0x4] ;  /* 0x000004061c397981 */ /* 0x000ee2000c1e1900 */
[C---:B-----5:R-:W-:Y:S01]  /*07b0*/  FFMA R48, R47.reuse, R51, R48 ;  /* 0x000000332f307223 */ /* 0x060fe20000000030 */
[----:B----4-:R-:W-:Y:S02]  /*07c0*/  FFMA R56, R47, R63, R56 ;  /* 0x0000003f2f387223 */ /* 0x010fe40000000038 */
[----:B------:R-:W4:Y:S04]  /*07d0*/  LDG.E R51, desc[UR6][R34.64+0x4] ;  /* 0x0000040622337981 */ /* 0x000f28000c1e1900 */
[----:B------:R-:W5:Y:S01]  /*07e0*/  LDG.E R47, desc[UR6][R44.64+0x4] ;  /* 0x000004062c2f7981 */ /* 0x000f62000c1e1900 */
[C---:B--2---:R-:W-:Y:S01]  /*07f0*/  FFMA R49, R13.reuse, R60, R49 ;  /* 0x0000003c0d317223 */ /* 0x044fe20000000031 */
[----:B------:R-:W-:Y:S01]  /*0800*/  FFMA R50, R13, R50, R55 ;  /* 0x000000320d327223 */ /* 0x000fe20000000037 */
[----:B------:R-:W-:Y:S01]  /*0810*/  IMAD.WIDE R64, R65, 0x4, R38 ;  /* 0x0000000441407825 */ /* 0x000fe200078e0226 */
[----:B------:R-:W2:Y:S03]  /*0820*/  LDG.E R55, desc[UR6][R26.64+0x4] ;  /* 0x000004061a377981 */ /* 0x000ea6000c1e1900 */
[C---:B---3--:R-:W-:Y:S01]  /*0830*/  FFMA R56, R13.reuse, R58, R56 ;  /* 0x0000003a0d387223 */ /* 0x048fe20000000038 */
[----:B------:R-:W3:Y:S01]  /*0840*/  LDG.E R59, desc[UR6][R36.64+0xc] ;  /* 0x00000c06243b7981 */ /* 0x000ee2000c1e1900 */
[----:B------:R-:W-:-:S03]  /*0850*/  FFMA R52, R13, R53, R52 ;  /* 0x000000350d347223 */ /* 0x000fc60000000034 */
[----:B------:R-:W3:Y:S01]  /*0860*/  LDG.E R53, desc[UR6][R42.64+0x4] ;  /* 0x000004062a357981 */ /* 0x000ee2000c1e1900 */
[----:B------:R-:W-:-:S03]  /*0870*/  FFMA R14, R13, R19, R14 ;  /* 0x000000130d0e7223 */ /* 0x000fc6000000000e */
[----:B------:R-:W3:Y:S01]  /*0880*/  LDG.E R19, desc[UR6][R64.64] ;  /* 0x0000000640137981 */ /* 0x000ee2000c1e1900 */
[C---:B------:R-:W-:Y:S01]  /*0890*/  FFMA R16, R13.reuse, R23, R16 ;  /* 0x000000170d107223 */ /* 0x040fe20000000010 */
[----:B-----5:R-:W-:Y:S01]  /*08a0*/  FFMA R58, R13, R47, R46 ;  /* 0x0000002f0d3a7223 */ /* 0x020fe2000000002e */
[----:B------:R-:W-:-:S04]  /*08b0*/  IADD3 R46, P0, PT, R32, 0x8, RZ ;  /* 0x00000008202e7810 */ /* 0x000fc80007f1e0ff */
[----:B------:R-:W-:-:S03]  /*08c0*/  IADD3.X R47, PT, PT, RZ, R33, RZ, P0, !PT ;  /* 0x00000021ff2f7210 */ /* 0x000fc600007fe4ff */
[----:B------:R-:W-:-:S04]  /*08d0*/  IMAD.WIDE.U32 R62, R4, 0x4, R46 ;  /* 0x00000004043e7825 */ /* 0x000fc800078e002e */
[----:B----4-:R-:W-:Y:S02]  /*08e0*/  FFMA R51, R13, R51, R54 ;  /* 0x000000330d337223 */ /* 0x010fe40000000036 */
[----:B------:R-:W4:Y:S01]  /*08f0*/  LDG.E R54, desc[UR6][R24.64+0x4] ;  /* 0x0000040618367981 */ /* 0x000f22000c1e1900 */
[----:B------:R-:W-:-:S03]  /*0900*/  IMAD.WIDE.U32 R60, R3, 0x4, R46 ;  /* 0x00000004033c7825 */ /* 0x000fc600078e002e */
[----:B------:R0:W5:Y:S01]  /*0910*/  LDG.E R4, desc[UR6][R62.64] ;  /* 0x000000063e047981 */ /* 0x000162000c1e1900 */
[----:B------:R-:W-:-:S03]  /*0920*/  IMAD.WIDE.U32 R66, R6, 0x4, R46 ;  /* 0x0000000406427825 */ /* 0x000fc600078e002e */
[----:B------:R-:W5:Y:S04]  /*0930*/  LDG.E R60, desc[UR6][R60.64] ;  /* 0x000000063c3c7981 */ /* 0x000f68000c1e1900 */
[----:B------:R-:W5:Y:S01]  /*0940*/  LDG.E R23, desc[UR6][R66.64] ;  /* 0x0000000642177981 */ /* 0x000f62000c1e1900 */
[----:B0-----:R-:W-:-:S04]  /*0950*/  IMAD.WIDE.U32 R62, R5, 0x4, R46 ;  /* 0x00000004053e7825 */ /* 0x001fc800078e002e */
[--C-:B------:R-:W-:Y:S01]  /*0960*/  IMAD.WIDE.U32 R68, R9, 0x4, R46.reuse ;  /* 0x0000000409447825 */ /* 0x100fe200078e002e */
[----:B------:R0:W5:Y:S03]  /*0970*/  LDG.E R3, desc[UR6][R62.64] ;  /* 0x000000063e037981 */ /* 0x000166000c1e1900 */
[----:B------:R-:W-:-:S04]  /*0980*/  IMAD.WIDE.U32 R64, R10, 0x4, R46 ;  /* 0x000000040a407825 */ /* 0x000fc800078e002e */
[----:B------:R-:W-:Y:S01]  /*0990*/  FFMA R20, R13, R57, R20 ;  /* 0x000000390d147223 */ /* 0x000fe20000000014 */
[----:B------:R-:W5:Y:S04]  /*09a0*/  LDG.E R61, desc[UR6][R44.64+0xc] ;  /* 0x00000c062c3d7981 */ /* 0x000f68000c1e1900 */
[----:B------:R1:W5:Y:S01]  /*09b0*/  LDG.E R57, desc[UR6][R44.64+0x8] ;  /* 0x000008062c397981 */ /* 0x000362000c1e1900 */
[----:B0-----:R-:W-:-:S04]  /*09c0*/  IMAD.WIDE.U32 R62, R15, 0x4, R46 ;  /* 0x000000040f3e7825 */ /* 0x001fc800078e002e */
[----:B--2---:R-:W-:Y:S01]  /*09d0*/  FFMA R22, R13, R55, R22 ;  /* 0x000000370d167223 */ /* 0x004fe20000000016 */
[----:B------:R-:W2:Y:S04]  /*09e0*/  LDG.E R47, desc[UR6][R34.64+0x8] ;  /* 0x00000806222f7981 */ /* 0x000ea8000c1e1900 */
[----:B------:R0:W2:Y:S01]  /*09f0*/  LDG.E R46, desc[UR6][R62.64] ;  /* 0x000000063e2e7981 */ /* 0x0000a2000c1e1900 */
[----:B-1----:R-:W-:-:S03]  /*0a00*/  IADD3 R44, P0, PT, R32, 0xc, RZ ;  /* 0x0000000c202c7810 */ /* 0x002fc60007f1e0ff */
[----:B------:R-:W2:Y:S01]  /*0a10*/  LDG.E R55, desc[UR6][R34.64+0xc] ;  /* 0x00000c0622377981 */ /* 0x000ea2000c1e1900 */
[----:B0-----:R-:W-:Y:S02]  /*0a20*/  IADD3 R63, PT, PT, R2, 0x3000, RZ ;  /* 0x00003000023f7810 */ /* 0x001fe40007ffe0ff */
[----:B------:R-:W-:Y:S01]  /*0a30*/  IADD3.X R45, PT, PT, RZ, R33, RZ, P0, !PT ;  /* 0x00000021ff2d7210 */ /* 0x000fe200007fe4ff */
[----:B------:R-:W2:Y:S02]  /*0a40*/  LDG.E R35, desc[UR6][R30.64+0x8] ;  /* 0x000008061e237981 */ /* 0x000ea4000c1e1900 */
[----:B------:R-:W-:Y:S01]  /*0a50*/  IMAD.WIDE R62, R63, 0x4, R38 ;  /* 0x000000043f3e7825 */ /* 0x000fe200078e0226 */
[----:B------:R-:W-:Y:S01]  /*0a60*/  IADD3 R38, PT, PT, R5, 0xb000, RZ ;  /* 0x0000b00005267810 */ /* 0x000fe20007ffe0ff */
[----:B------:R-:W2:Y:S02]  /*0a70*/  LDG.E R34, desc[UR6][R24.64+0x8] ;  /* 0x0000080618227981 */ /* 0x000ea4000c1e1900 */
[----:B------:R-:W-:-:S02]  /*0a80*/  IMAD.WIDE.U32 R66, R9, 0x4, R44 ;  /* 0x0000000409427825 */ /* 0x000fc400078e002c */
[----:B------:R-:W2:Y:S02]  /*0a90*/  LDG.E R39, desc[UR6][R26.64+0x8] ;  /* 0x000008061a277981 */ /* 0x000ea4000c1e1900 */
[C---:B----4-:R-:W-:Y:S01]  /*0aa0*/  FFMA R18, R13.reuse, R54, R18 ;  /* 0x000000360d127223 */ /* 0x050fe20000000012 */
[----:B---3--:R-:W-:Y:S02]  /*0ab0*/  FFMA R54, R13, R53, R48 ;  /* 0x000000350d367223 */ /* 0x008fe40000000030 */
[----:B------:R0:W3:Y:S01]  /*0ac0*/  LDG.E R53, desc[UR6][R36.64+0x8] ;  /* 0x0000080624357981 */ /* 0x0000e2000c1e1900 */
[----:B-----5:R-:W-:-:S03]  /*0ad0*/  FFMA R4, R19, R4, R21 ;  /* 0x0000000413047223 */ /* 0x020fc60000000015 */
[----:B------:R-:W4:Y:S01]  /*0ae0*/  LDG.E R21, desc[UR6][R40.64+0x8] ;  /* 0x0000080628157981 */ /* 0x000f22000c1e1900 */
[----:B------:R-:W-:-:S03]  /*0af0*/  FFMA R49, R19, R60, R49 ;  /* 0x0000003c13317223 */ /* 0x000fc60000000031 */
[----:B------:R-:W5:Y:S01]  /*0b00*/  LDG.E R60, desc[UR6][R30.64+0xc] ;  /* 0x00000c061e3c7981 */ /* 0x000f62000c1e1900 */
[----:B0-----:R-:W-:Y:S01]  /*0b10*/  IADD3 R36, PT, PT, R5, 0xa000, RZ ;  /* 0x0000a00005247810 */ /* 0x001fe20007ffe0ff */
[C---:B------:R-:W-:Y:S02]  /*0b20*/  FFMA R17, R19.reuse, R23, R17 ;  /* 0x0000001713117223 */ /* 0x040fe40000000011 */
[----:B------:R-:W5:Y:S01]  /*0b30*/  LDG.E R37, desc[UR6][R28.64+0x8] ;  /* 0x000008061c257981 */ /* 0x000f62000c1e1900 */
[----:B------:R-:W-:-:S03]  /*0b40*/  FFMA R3, R19, R3, R12 ;  /* 0x0000000313037223 */ /* 0x000fc6000000000c */
[----:B------:R-:W5:Y:S04]  /*0b50*/  LDG.E R40, desc[UR6][R40.64+0xc] ;  /* 0x00000c0628287981 */ /* 0x000f68000c1e1900 */
[----:B------:R-:W5:Y:S04]  /*0b60*/  LDG.E R12, desc[UR6][R24.64+0xc] ;  /* 0x00000c06180c7981 */ /* 0x000f68000c1e1900 */
[----:B------:R-:W5:Y:S04]  /*0b70*/  LDG.E R23, desc[UR6][R28.64+0xc] ;  /* 0x00000c061c177981 */ /* 0x000f68000c1e1900 */
[----:B------:R0:W5:Y:S04]  /*0b80*/  LDG.E R48, desc[UR6][R68.64] ;  /* 0x0000000644307981 */ /* 0x000168000c1e1900 */
[----:B------:R1:W5:Y:S04]  /*0b90*/  LDG.E R13, desc[UR6][R64.64] ;  /* 0x00000006400d7981 */ /* 0x000368000c1e1900 */
[----:B------:R1:W5:Y:S01]  /*0ba0*/  LDG.E R31, desc[UR6][R26.64+0xc] ;  /* 0x00000c061a1f7981 */ /* 0x000362000c1e1900 */
[----:B0-----:R-:W-:-:S03]  /*0bb0*/  IMAD.WIDE.U32 R68, R5, 0x4, R44 ;  /* 0x0000000405447825 */ /* 0x001fc600078e002c */
[----:B------:R0:W5:Y:S01]  /*0bc0*/  LDG.E R24, desc[UR6][R62.64] ;  /* 0x000000063e187981 */ /* 0x000162000c1e1900 */
[----:B-1----:R-:W-:-:S03]  /*0bd0*/  IMAD.WIDE.U32 R64, R6, 0x4, R44 ;  /* 0x0000000406407825 */ /* 0x002fc600078e002c */
[----:B------:R-:W5:Y:S01]  /*0be0*/  LDG.E R41, desc[UR6][R42.64+0x8] ;  /* 0x000008062a297981 */ /* 0x000f62000c1e1900 */
[----:B------:R-:W-:-:S03]  /*0bf0*/  IMAD.WIDE.U32 R26, R38, 0x4, R44 ;  /* 0x00000004261a7825 */ /* 0x000fc600078e002c */
[----:B------:R1:W5:Y:S01]  /*0c00*/  LDG.E R29, desc[UR6][R42.64+0xc] ;  /* 0x00000c062a1d7981 */ /* 0x000362000c1e1900 */
[----:B0-----:R-:W-:-:S04]  /*0c10*/  IMAD.WIDE.U32 R62, R36, 0x4, R44 ;  /* 0x00000004243e7825 */ /* 0x001fc800078e002c */
[----:B--2---:R-:W-:Y:S01]  /*0c20*/  FFMA R25, R19, R46, R56 ;  /* 0x0000002e13197223 */ /* 0x004fe20000000038 */
[----:B------:R-:W2:Y:S04]  /*0c30*/  LDG.E R30, desc[UR6][R68.64] ;  /* 0x00000006441e7981 */ /* 0x000ea8000c1e1900 */
[----:B------:R-:W2:Y:S01]  /*0c40*/  LDG.E R28, desc[UR6][R66.64] ;  /* 0x00000006421c7981 */ /* 0x000ea2000c1e1900 */
[----:B-1----:R-:W-:-:S03]  /*0c50*/  IMAD.WIDE.U32 R42, R10, 0x4, R44 ;  /* 0x000000040a2a7825 */ /* 0x002fc600078e002c */
[----:B------:R-:W2:Y:S01]  /*0c60*/  LDG.E R10, desc[UR6][R64.64] ;  /* 0x00000006400a7981 */ /* 0x000ea2000c1e1900 */
[----:B------:R-:W-:-:S03]  /*0c70*/  IMAD.WIDE.U32 R44, R15, 0x4, R44 ;  /* 0x000000040f2c7825 */ /* 0x000fc600078e002c */
[----:B------:R-:W2:Y:S04]  /*0c80*/  LDG.E R15, desc[UR6][R62.64] ;  /* 0x000000063e0f7981 */ /* 0x000ea8000c1e1900 */
[----:B------:R-:W2:Y:S04]  /*0c90*/  LDG.E R26, desc[UR6][R26.64] ;  /* 0x000000061a1a7981 */ /* 0x000ea8000c1e1900 */
[----:B------:R-:W2:Y:S04]  /*0ca0*/  LDG.E R36, desc[UR6][R42.64] ;  /* 0x000000062a247981 */ /* 0x000ea8000c1e1900 */
[----:B------:R0:W2:Y:S01]  /*0cb0*/  LDG.E R56, desc[UR6][R44.64] ;  /* 0x000000062c387981 */ /* 0x0000a2000c1e1900 */
[----:B------:R-:W-:-:S04]  /*0cc0*/  UIADD3 UR4, UPT, UPT, UR4, 0x4, URZ ;  /* 0x0000000404047890 */ /* 0x000fc8000fffe0ff */
[----:B------:R-:W-:Y:S01]  /*0cd0*/  UISETP.NE.AND UP0, UPT, UR4, 0x1000, UPT ;  /* 0x000010000400788c */ /* 0x000fe2000bf05270 */
[C---:B------:R-:W-:Y:S01]  /*0ce0*/  FFMA R47, R19.reuse, R47, R51 ;  /* 0x0000002f132f7223 */ /* 0x040fe20000000033 */
[C---:B------:R-:W-:Y:S01]  /*0cf0*/  FFMA R51, R19.reuse, R34, R18 ;  /* 0x0000002213337223 */ /* 0x040fe20000000012 */
[----:B------:R-:W-:Y:S01]  /*0d00*/  IADD3 R32, P0, PT, R32, 0x10, RZ ;  /* 0x0000001020207810 */ /* 0x000fe20007f1e0ff */
[C---:B------:R-:W-:Y:S01]  /*0d10*/  FFMA R58, R19.reuse, R57, R58 ;  /* 0x00000039133a7223 */ /* 0x040fe2000000003a */
[C---:B------:R-:W-:Y:S01]  /*0d20*/  FFMA R35, R19.reuse, R35, R16 ;  /* 0x0000002313237223 */ /* 0x040fe20000000010 */
[C---:B------:R-:W-:Y:S01]  /*0d30*/  FFMA R22, R19.reuse, R39, R22 ;  /* 0x0000002713167223 */ /* 0x040fe20000000016 */
[----:B------:R-:W-:Y:S02]  /*0d40*/  IADD3.X R33, PT, PT, RZ, R33, RZ, P0, !PT ;  /* 0x00000021ff217210 */ /* 0x000fe400007fe4ff */
[----:B------:R-:W-:Y:S01]  /*0d50*/  IADD3 R2, PT, PT, R2, 0x4000, RZ ;  /* 0x0000400002027810 */ /* 0x000fe20007ffe0ff */
[C---:B---3--:R-:W-:Y:S01]  /*0d60*/  FFMA R52, R19.reuse, R53, R52 ;  /* 0x0000003513347223 */ /* 0x048fe20000000034 */
[C---:B----4-:R-:W-:Y:S01]  /*0d70*/  FFMA R21, R19.reuse, R21, R14 ;  /* 0x0000001513157223 */ /* 0x050fe2000000000e */
[C---:B-----5:R-:W-:Y:S01]  /*0d80*/  FFMA R20, R19.reuse, R37, R20 ;  /* 0x0000002513147223 */ /* 0x060fe20000000014 */
[C---:B------:R-:W-:Y:S01]  /*0d90*/  FFMA R11, R19.reuse, R48, R11 ;  /* 0x00000030130b7223 */ /* 0x040fe2000000000b */
[C---:B------:R-:W-:Y:S01]  /*0da0*/  FFMA R13, R19.reuse, R13, R50 ;  /* 0x0000000d130d7223 */ /* 0x040fe20000000032 */
[C---:B------:R-:W-:Y:S01]  /*0db0*/  FFMA R14, R24.reuse, R40, R21 ;  /* 0x00000028180e7223 */ /* 0x040fe20000000015 */
[C---:B------:R-:W-:Y:S01]  /*0dc0*/  FFMA R18, R24.reuse, R12, R51 ;  /* 0x0000000c18127223 */ /* 0x040fe20000000033 */
[----:B------:R-:W-:Y:S01]  /*0dd0*/  FFMA R48, R19, R41, R54 ;  /* 0x0000002913307223 */ /* 0x000fe20000000036 */
[C---:B------:R-:W-:Y:S01]  /*0de0*/  FFMA R54, R24.reuse, R55, R47 ;  /* 0x0000003718367223 */ /* 0x040fe2000000002f */
[C---:B------:R-:W-:Y:S01]  /*0df0*/  FFMA R52, R24.reuse, R59, R52 ;  /* 0x0000003b18347223 */ /* 0x040fe20000000034 */
[C---:B------:R-:W-:Y:S01]  /*0e00*/  FFMA R46, R24.reuse, R61, R58 ;  /* 0x0000003d182e7223 */ /* 0x040fe2000000003a */
[C---:B------:R-:W-:Y:S01]  /*0e10*/  FFMA R16, R24.reuse, R60, R35 ;  /* 0x0000003c18107223 */ /* 0x040fe20000000023 */
[C---:B------:R-:W-:Y:S01]  /*0e20*/  FFMA R20, R24.reuse, R23, R20 ;  /* 0x0000001718147223 */ /* 0x040fe20000000014 */
[C---:B------:R-:W-:Y:S01]  /*0e30*/  FFMA R22, R24.reuse, R31, R22 ;  /* 0x0000001f18167223 */ /* 0x040fe20000000016 */
[C---:B------:R-:W-:Y:S01]  /*0e40*/  FFMA R48, R24.reuse, R29, R48 ;  /* 0x0000001d18307223 */ /* 0x040fe20000000030 */
[C---:B--2---:R-:W-:Y:S01]  /*0e50*/  FFMA R30, R24.reuse, R30, R3 ;  /* 0x0000001e181e7223 */ /* 0x044fe20000000003 */
[C---:B------:R-:W-:Y:S01]  /*0e60*/  FFMA R28, R24.reuse, R28, R11 ;  /* 0x0000001c181c7223 */ /* 0x040fe2000000000b */
[C---:B------:R-:W-:Y:S01]  /*0e70*/  FFMA R12, R24.reuse, R10, R17 ;  /* 0x0000000a180c7223 */ /* 0x040fe20000000011 */
[C---:B------:R-:W-:Y:S01]  /*0e80*/  FFMA R40, R24.reuse, R15, R4 ;  /* 0x0000000f18287223 */ /* 0x040fe20000000004 */
[C---:B0-----:R-:W-:Y:S01]  /*0e90*/  FFMA R44, R24.reuse, R26, R49 ;  /* 0x0000001a182c7223 */ /* 0x041fe20000000031 */
[C---:B------:R-:W-:Y:S01]  /*0ea0*/  FFMA R64, R24.reuse, R36, R13 ;  /* 0x0000002418407223 */ /* 0x040fe2000000000d */
[----:B------:R-:W-:Y:S01]  /*0eb0*/  FFMA R56, R24, R56, R25 ;  /* 0x0000003818387223 */ /* 0x000fe20000000019 */
[----:B------:R-:W-:Y:S06]  /*0ec0*/  BRA.U UP0, `(.L_x_0) ;  /* 0xfffffff100d87547 */ /* 0x000fec000b83ffff */
[----:B------:R-:W0:Y:S01]  /*0ed0*/  LDC.64 R2, c[0x0][0x390] ;  /* 0x0000e400ff027b82 */ /* 0x000e220000000a00 */
[----:B------:R-:W-:-:S05]  /*0ee0*/  IADD3 R5, PT, PT, R0, R5, RZ ;  /* 0x0000000500057210 */ /* 0x000fca0007ffe0ff */
[----:B0-----:R-:W-:-:S05]  /*0ef0*/  IMAD.WIDE R2, R5, 0x4, R2 ;  /* 0x0000000405027825 */ /* 0x001fca00078e0202 */
[----:B------:R-:W-:Y:S04]  /*0f00*/  STG.E desc[UR6][R2.64], R30 ;  /* 0x0000001e02007986 */ /* 0x000fe8000c101906 */
        /* <DEDUP_REMOVED lines=14> */
[----:B------:R-:W-:Y:S01]  /*0ff0*/  STG.E desc[UR6][R2.64+0x3c000], R56 ;  /* 0x03c0003802007986 */ /* 0x000fe2000c101906 */
[----:B------:R-:W-:Y:S05]  /*1000*/  EXIT ;  /* 0x000000000000794d */ /* 0x000fea0003800000 */
.L_x_1:
[----:B------:R-:W-:-:S00]  /*1010*/  BRA `(.L_x_1) ;  /* 0xfffffffc00fc7947 */ /* 0x000fc0000383ffff */
[----:B------:R-:W-:-:S00]  /*1020*/  NOP ;  /* 0x0000000000007918 */ /* 0x000fc00000000000 */
        /* <DEDUP_REMOVED lines=13> */
.L_x_2:


//--------------------- .nv.shared.reserved.0     --------------------------
	.section	.nv.shared.reserved.0,"aw",@nobits
	.weak		__nv_reservedSMEM_offset_0_alias
	.size		__nv_reservedSMEM_offset_0_alias, 0, 64
	.other		__nv_reservedSMEM_offset_0_alias,@"STO_CUDA_RESERVED_SHARED STV_DEFAULT"
__nv_reservedSMEM_offset_0_alias:
	.zero		0
	.zero		64


//--------------------- .nv.constant0._Z9matmulGPUPfS_S_ --------------------------
	.section	.nv.constant0._Z9matmulGPUPfS_S_,"a",@progbits
	.sectionflags	@""
	.align	4
.nv.constant0._Z9matmulGPUPfS_S_:
	.zero		920


//--------------------- SYMBOLS --------------------------

	.type		.nv.reservedSmem.offset0,@object
	.size		.nv.reservedSmem.offset0,0x4
